	.headerflags	@"EF_CUDA_TEXMODE_UNIFIED EF_CUDA_64BIT_ADDRESS EF_CUDA_SM89 EF_CUDA_VIRTUAL_SM(EF_CUDA_SM89)"
	.elftype	@"ET_EXEC"


//--------------------- .nv.info                  --------------------------
	.section	.nv.info,"",@"SHT_CUDA_INFO"
	.align	4


	//----- nvinfo : EIATTR_REGCOUNT
	.align		4
        /*0000*/ 	.byte	0x04, 0x2f
        /*0002*/ 	.short	(.L_1 - .L_0)
	.align		4
.L_0:
        /*0004*/ 	.word	index@(triton__0d1d2d3d4d5d6d7d89101112de)
        /*0008*/ 	.word	0x00000034


	//----- nvinfo : EIATTR_MAX_STACK_SIZE
	.align		4
.L_1:
        /*000c*/ 	.byte	0x04, 0x23
        /*000e*/ 	.short	(.L_3 - .L_2)
	.align		4
.L_2:
        /*0010*/ 	.word	index@(triton__0d1d2d3d4d5d6d7d89101112de)
        /*0014*/ 	.word	0x00000000


	//----- nvinfo : EIATTR_MIN_STACK_SIZE
	.align		4
.L_3:
        /*0018*/ 	.byte	0x04, 0x12
        /*001a*/ 	.short	(.L_5 - .L_4)
	.align		4
.L_4:
        /*001c*/ 	.word	index@(triton__0d1d2d3d4d5d6d7d89101112de)
        /*0020*/ 	.word	0x00000000


	//----- nvinfo : EIATTR_FRAME_SIZE
	.align		4
.L_5:
        /*0024*/ 	.byte	0x04, 0x11
        /*0026*/ 	.short	(.L_7 - .L_6)
	.align		4
.L_6:
        /*0028*/ 	.word	index@(triton__0d1d2d3d4d5d6d7d89101112de)
        /*002c*/ 	.word	0x00000000
.L_7:


//--------------------- .nv.info.triton__0d1d2d3d4d5d6d7d89101112de --------------------------
	.section	.nv.info.triton__0d1d2d3d4d5d6d7d89101112de,"",@"SHT_CUDA_INFO"
	.align	4


	//----- nvinfo : EIATTR_CUDA_API_VERSION
	.align		4
        /*0000*/ 	.byte	0x04, 0x37
        /*0002*/ 	.short	(.L_9 - .L_8)
.L_8:
        /*0004*/ 	.word	0x0000007b


	//----- nvinfo : EIATTR_PARAM_CBANK
	.align		4
.L_9:
        /*0008*/ 	.byte	0x04, 0x0a
        /*000a*/ 	.short	(.L_11 - .L_10)
	.align		4
.L_10:
        /*000c*/ 	.word	index@(.nv.constant0.triton__0d1d2d3d4d5d6d7d89101112de)
        /*0010*/ 	.short	0x0160
        /*0012*/ 	.short	0x0054


	//----- nvinfo : EIATTR_CBANK_PARAM_SIZE
	.align		4
.L_11:
        /*0014*/ 	.byte	0x03, 0x19
        /*0016*/ 	.short	0x0054


	//----- nvinfo : EIATTR_KPARAM_INFO
	.align		4
        /*0018*/ 	.byte	0x04, 0x17
        /*001a*/ 	.short	(.L_13 - .L_12)
.L_12:
        /*001c*/ 	.word	0x00000000
        /*0020*/ 	.short	0x000c
        /*0022*/ 	.short	0x0050
        /*0024*/ 	.byte	0x00, 0xf0, 0x11, 0x00


	//----- nvinfo : EIATTR_KPARAM_INFO
	.align		4
.L_13:
        /*0028*/ 	.byte	0x04, 0x17
        /*002a*/ 	.short	(.L_15 - .L_14)
.L_14:
        /*002c*/ 	.word	0x00000000
        /*0030*/ 	.short	0x000b
        /*0032*/ 	.short	0x004c
        /*0034*/ 	.byte	0x00, 0xf0, 0x11, 0x00


	//----- nvinfo : EIATTR_KPARAM_INFO
	.align		4
.L_15:
        /*0038*/ 	.byte	0x04, 0x17
        /*003a*/ 	.short	(.L_17 - .L_16)
.L_16:
        /*003c*/ 	.word	0x00000000
        /*0040*/ 	.short	0x000a
        /*0042*/ 	.short	0x0048
        /*0044*/ 	.byte	0x00, 0xf0, 0x11, 0x00


	//----- nvinfo : EIATTR_KPARAM_INFO
	.align		4
.L_17:
        /*0048*/ 	.byte	0x04, 0x17
        /*004a*/ 	.short	(.L_19 - .L_18)
.L_18:
        /*004c*/ 	.word	0x00000000
        /*0050*/ 	.short	0x0009
        /*0052*/ 	.short	0x0044
        /*0054*/ 	.byte	0x00, 0xf0, 0x11, 0x00


	//----- nvinfo : EIATTR_KPARAM_INFO
	.align		4
.L_19:
        /*0058*/ 	.byte	0x04, 0x17
        /*005a*/ 	.short	(.L_21 - .L_20)
.L_20:
        /*005c*/ 	.word	0x00000000
        /*0060*/ 	.short	0x0008
        /*0062*/ 	.short	0x0040
        /*0064*/ 	.byte	0x00, 0xf0, 0x11, 0x00


	//----- nvinfo : EIATTR_KPARAM_INFO
	.align		4
.L_21:
        /*0068*/ 	.byte	0x04, 0x17
        /*006a*/ 	.short	(.L_23 - .L_22)
.L_22:
        /*006c*/ 	.word	0x00000000
        /*0070*/ 	.short	0x0007
        /*0072*/ 	.short	0x0038
        /*0074*/ 	.byte	0x00, 0xf0, 0x21, 0x00


	//----- nvinfo : EIATTR_KPARAM_INFO
	.align		4
.L_23:
        /*0078*/ 	.byte	0x04, 0x17
        /*007a*/ 	.short	(.L_25 - .L_24)
.L_24:
        /*007c*/ 	.word	0x00000000
        /*0080*/ 	.short	0x0006
        /*0082*/ 	.short	0x0030
        /*0084*/ 	.byte	0x00, 0xf0, 0x21, 0x00


	//----- nvinfo : EIATTR_KPARAM_INFO
	.align		4
.L_25:
        /*0088*/ 	.byte	0x04, 0x17
        /*008a*/ 	.short	(.L_27 - .L_26)
.L_26:
        /*008c*/ 	.word	0x00000000
        /*0090*/ 	.short	0x0005
        /*0092*/ 	.short	0x0028
        /*0094*/ 	.byte	0x00, 0xf0, 0x21, 0x00


	//----- nvinfo : EIATTR_KPARAM_INFO
	.align		4
.L_27:
        /*0098*/ 	.byte	0x04, 0x17
        /*009a*/ 	.short	(.L_29 - .L_28)
.L_28:
        /*009c*/ 	.word	0x00000000
        /*00a0*/ 	.short	0x0004
        /*00a2*/ 	.short	0x0020
        /*00a4*/ 	.byte	0x00, 0xf0, 0x21, 0x00


	//----- nvinfo : EIATTR_KPARAM_INFO
	.align		4
.L_29:
        /*00a8*/ 	.byte	0x04, 0x17
        /*00aa*/ 	.short	(.L_31 - .L_30)
.L_30:
        /*00ac*/ 	.word	0x00000000
        /*00b0*/ 	.short	0x0003
        /*00b2*/ 	.short	0x0018
        /*00b4*/ 	.byte	0x00, 0xf0, 0x21, 0x00


	//----- nvinfo : EIATTR_KPARAM_INFO
	.align		4
.L_31:
        /*00b8*/ 	.byte	0x04, 0x17
        /*00ba*/ 	.short	(.L_33 - .L_32)
.L_32:
        /*00bc*/ 	.word	0x00000000
        /*00c0*/ 	.short	0x0002
        /*00c2*/ 	.short	0x0010
        /*00c4*/ 	.byte	0x00, 0xf0, 0x21, 0x00


	//----- nvinfo : EIATTR_KPARAM_INFO
	.align		4
.L_33:
        /*00c8*/ 	.byte	0x04, 0x17
        /*00ca*/ 	.short	(.L_35 - .L_34)
.L_34:
        /*00cc*/ 	.word	0x00000000
        /*00d0*/ 	.short	0x0001
        /*00d2*/ 	.short	0x0008
        /*00d4*/ 	.byte	0x00, 0xf0, 0x21, 0x00


	//----- nvinfo : EIATTR_KPARAM_INFO
	.align		4
.L_35:
        /*00d8*/ 	.byte	0x04, 0x17
        /*00da*/ 	.short	(.L_37 - .L_36)
.L_36:
        /*00dc*/ 	.word	0x00000000
        /*00e0*/ 	.short	0x0000
        /*00e2*/ 	.short	0x0000
        /*00e4*/ 	.byte	0x00, 0xf0, 0x21, 0x00


	//----- nvinfo : EIATTR_MAXREG_COUNT
	.align		4
.L_37:
        /*00e8*/ 	.byte	0x03, 0x1b
        /*00ea*/ 	.short	0x00ff


	//----- nvinfo : EIATTR_EXIT_INSTR_OFFSETS
	.align		4
        /*00ec*/ 	.byte	0x04, 0x1c
        /*00ee*/ 	.short	(.L_39 - .L_38)


	//   ....[0]....
.L_38:
        /*00f0*/ 	.word	0x00001740


	//   ....[1]....
        /*00f4*/ 	.word	0x00001780


	//----- nvinfo : EIATTR_CTAIDZ_USED
	.align		4
.L_39:
        /*00f8*/ 	.byte	0x01, 0x04
	.zero		2


	//----- nvinfo : EIATTR_MAX_THREADS
	.align		4
        /*00fc*/ 	.byte	0x04, 0x05
        /*00fe*/ 	.short	(.L_41 - .L_40)
.L_40:
        /*0100*/ 	.word	0x00000080
        /*0104*/ 	.word	0x00000001
        /*0108*/ 	.word	0x00000001
.L_41:


//--------------------- .nv.rel.action            --------------------------
	.section	.nv.rel.action,"",@"SHT_CUDA_RELOCINFO"
	.align	8
	.sectionentsize	8
        /*0000*/ 	.byte	0x73, 0x00, 0x00, 0x00, 0x00, 0x00, 0x00, 0x00, 0x00, 0x00, 0x00, 0x11, 0x25, 0x00, 0x05, 0x36


//--------------------- .nv.constant0.triton__0d1d2d3d4d5d6d7d89101112de --------------------------
	.section	.nv.constant0.triton__0d1d2d3d4d5d6d7d89101112de,"a",@progbits
	.align	4
.nv.constant0.triton__0d1d2d3d4d5d6d7d89101112de:
	.zero		436


//--------------------- .text.triton__0d1d2d3d4d5d6d7d89101112de --------------------------
	.section	.text.triton__0d1d2d3d4d5d6d7d89101112de,"ax",@progbits
	.sectionflags	@"SHF_BARRIERS=1"
	.sectioninfo	@"SHI_REGISTERS=52"
	.align	128
        .global         triton__0d1d2d3d4d5d6d7d89101112de
        .type           triton__0d1d2d3d4d5d6d7d89101112de,@function
        .size           triton__0d1d2d3d4d5d6d7d89101112de,(.L_x_1 - triton__0d1d2d3d4d5d6d7d89101112de)
        .other          triton__0d1d2d3d4d5d6d7d89101112de,@"STO_CUDA_ENTRY STV_DEFAULT"
triton__0d1d2d3d4d5d6d7d89101112de:
.text.triton__0d1d2d3d4d5d6d7d89101112de:
[----:B------:R-:W-:-:S02]  /*0000*/  MOV R1, c[0x0][0x28] ;  /* 0x00000a0000017a02 */ /* 0x000fc40000000f00 */
[----:B------:R-:W-:Y:S01]  /*0010*/  IABS R6, c[0x0][0x1a0] ;  /* 0x0000680000067a13 */ /* 0x000fe20000000000 */
[----:B------:R-:W0:Y:S01]  /*0020*/  S2R R0, SR_CTAID.Z ;  /* 0x0000000000007919 */ /* 0x000e220000002700 */
[----:B------:R-:W1:Y:S01]  /*0030*/  S2UR UR4, SR_CTAID.Y ;  /* 0x00000000000479c3 */ /* 0x000e620000002600 */
[----:B------:R-:W-:Y:S01]  /*0040*/  LOP3.LUT R36, RZ, c[0x0][0x1a0], RZ, 0x33, !PT ;  /* 0x00006800ff247a12 */ /* 0x000fe200078e33ff */
[----:B------:R-:W2:Y:S01]  /*0050*/  I2F.RP R2, R6 ;  /* 0x0000000600027306 */ /* 0x000ea20000209400 */
[----:B------:R-:W3:Y:S01]  /*0060*/  S2R R4, SR_TID.X ;  /* 0x0000000000047919 */ /* 0x000ee20000002100 */
[----:B------:R-:W-:Y:S01]  /*0070*/  ULDC UR6, c[0x0][0x1a8] ;  /* 0x00006a0000067ab9 */ /* 0x000fe20000000800 */
[----:B------:R-:W-:Y:S02]  /*0080*/  MOV R44, 0x2 ;  /* 0x00000002002c7802 */ /* 0x000fe40000000f00 */
[----:B------:R-:W4:Y:S03]  /*0090*/  S2R R25, SR_CTAID.X ;  /* 0x0000000000197919 */ /* 0x000f260000002500 */
[----:B--2---:R-:W2:Y:S01]  /*00a0*/  MUFU.RCP R2, R2 ;  /* 0x0000000200027308 */ /* 0x004ea20000001000 */
[----:B0-----:R-:W-:-:S02]  /*00b0*/  IADD3 R0, R0, 0x1, RZ ;  /* 0x0000000100007810 */ /* 0x001fc40007ffe0ff */
[----:B---3--:R-:W-:-:S03]  /*00c0*/  SHF.R.U32.HI R3, RZ, 0x5, R4 ;  /* 0x00000005ff037819 */ /* 0x008fc60000011604 */
[----:B-1----:R-:W-:Y:S01]  /*00d0*/  IMAD R0, R0, UR4, RZ ;  /* 0x0000000400007c24 */ /* 0x002fe2000f8e02ff */
[----:B------:R-:W-:Y:S01]  /*00e0*/  SHF.R.U32.HI R5, RZ, 0x2, R4 ;  /* 0x00000002ff057819 */ /* 0x000fe20000011604 */
[----:B------:R-:W-:Y:S01]  /*00f0*/  ULDC UR4, c[0x0][0x1a4] ;  /* 0x0000690000047ab9 */ /* 0x000fe20000000800 */
[----:B------:R-:W-:Y:S01]  /*0100*/  SGXT.U32 R3, R3, 0x2 ;  /* 0x000000020303781a */ /* 0x000fe20000000000 */
[----:B------:R-:W-:Y:S01]  /*0110*/  IMAD.SHL.U32 R14, R0, 0x20, RZ ;  /* 0x00000020000e7824 */ /* 0x000fe200078e00ff */
[----:B------:R-:W-:Y:S01]  /*0120*/  SGXT.U32 R5, R5, 0x3 ;  /* 0x000000030505781a */ /* 0x000fe20000000000 */
[----:B------:R-:W-:Y:S01]  /*0130*/  UIMAD UR6, UR6, UR4, URZ ;  /* 0x00000004060672a4 */ /* 0x000fe2000f8e023f */
[----:B--2---:R-:W-:Y:S01]  /*0140*/  IADD3 R8, R2, 0xffffffe, RZ ;  /* 0x0ffffffe02087810 */ /* 0x004fe20007ffe0ff */
[----:B------:R-:W-:Y:S01]  /*0150*/  IMAD.SHL.U32 R0, R3, 0x8, RZ ;  /* 0x0000000803007824 */ /* 0x000fe200078e00ff */
[C---:B------:R-:W-:Y:S01]  /*0160*/  LOP3.LUT R42, R14.reuse, R3, RZ, 0xfc, !PT ;  /* 0x000000030e2a7212 */ /* 0x040fe200078efcff */
[----:B------:R-:W-:Y:S01]  /*0170*/  UIMAD UR7, UR6, 0x280, URZ ;  /* 0x00000280060778a4 */ /* 0x000fe2000f8e023f */
[----:B------:R0:W1:Y:S01]  /*0180*/  F2I.FTZ.U32.TRUNC.NTZ R9, R8 ;  /* 0x0000000800097305 */ /* 0x000062000021f000 */
[----:B------:R-:W-:Y:S01]  /*0190*/  LOP3.LUT R37, R14, 0x4, R3, 0xfe, !PT ;  /* 0x000000040e257812 */ /* 0x000fe200078efe03 */
[----:B------:R-:W-:Y:S01]  /*01a0*/  ULDC.64 UR4, c[0x0][0x118] ;  /* 0x0000460000047ab9 */ /* 0x000fe20000000a00 */
[----:B------:R-:W-:-:S02]  /*01b0*/  IABS R13, R42 ;  /* 0x0000002a000d7213 */ /* 0x000fc40000000000 */
[----:B------:R-:W-:Y:S02]  /*01c0*/  IABS R17, R37 ;  /* 0x0000002500117213 */ /* 0x000fe40000000000 */
[--C-:B------:R-:W-:Y:S02]  /*01d0*/  LOP3.LUT R2, R14, c[0x0][0x1a0], R3.reuse, 0x36, !PT ;  /* 0x000068000e027a12 */ /* 0x100fe400078e3603 */
[----:B0-----:R-:W-:Y:S02]  /*01e0*/  MOV R8, RZ ;  /* 0x000000ff00087202 */ /* 0x001fe40000000f00 */
[----:B------:R-:W-:Y:S02]  /*01f0*/  LOP3.LUT R5, R0, R5, RZ, 0xfc, !PT ;  /* 0x0000000500057212 */ /* 0x000fe400078efcff */
[----:B------:R-:W-:Y:S02]  /*0200*/  LOP3.LUT R39, R14, 0x8, R3, 0xfe, !PT ;  /* 0x000000080e277812 */ /* 0x000fe400078efe03 */
[----:B------:R-:W-:-:S02]  /*0210*/  ISETP.GE.AND P5, PT, R2, RZ, PT ;  /* 0x000000ff0200720c */ /* 0x000fc40003fa6270 */
[----:B-1----:R-:W-:Y:S02]  /*0220*/  IADD3 R15, RZ, -R9, RZ ;  /* 0x80000009ff0f7210 */ /* 0x002fe40007ffe0ff */
[C-C-:B------:R-:W-:Y:S02]  /*0230*/  LOP3.LUT R41, R14.reuse, 0xc, R3.reuse, 0xfe, !PT ;  /* 0x0000000c0e297812 */ /* 0x140fe400078efe03 */
[----:B------:R-:W-:Y:S01]  /*0240*/  LOP3.LUT R22, R14, 0x10, R3, 0xfe, !PT ;  /* 0x000000100e167812 */ /* 0x000fe200078efe03 */
[----:B------:R-:W-:Y:S01]  /*0250*/  IMAD R15, R15, R6, RZ ;  /* 0x000000060f0f7224 */ /* 0x000fe200078e02ff */
[----:B------:R-:W-:Y:S02]  /*0260*/  IABS R19, R39 ;  /* 0x0000002700137213 */ /* 0x000fe40000000000 */
[----:B------:R-:W-:Y:S01]  /*0270*/  IABS R21, R41 ;  /* 0x0000002900157213 */ /* 0x000fe20000000000 */
[----:B------:R-:W-:Y:S01]  /*0280*/  IMAD.HI.U32 R15, R9, R15, R8 ;  /* 0x0000000f090f7227 */ /* 0x000fe200078e0008 */
[----:B------:R-:W-:-:S02]  /*0290*/  IABS R23, R22 ;  /* 0x0000001600177213 */ /* 0x000fc40000000000 */
[----:B------:R-:W-:Y:S02]  /*02a0*/  LOP3.LUT R24, R14, 0x14, R3, 0xfe, !PT ;  /* 0x000000140e187812 */ /* 0x000fe400078efe03 */
[----:B----4-:R-:W-:Y:S01]  /*02b0*/  SHF.L.U32 R25, R25, 0x5, RZ ;  /* 0x0000000519197819 */ /* 0x010fe200000006ff */
[----:B------:R-:W-:-:S04]  /*02c0*/  IMAD.HI.U32 R11, R15, R13, RZ ;  /* 0x0000000d0f0b7227 */ /* 0x000fc800078e00ff */
[----:B------:R-:W-:-:S04]  /*02d0*/  IMAD.HI.U32 R10, R15, R17, RZ ;  /* 0x000000110f0a7227 */ /* 0x000fc800078e00ff */
[----:B------:R-:W-:Y:S01]  /*02e0*/  IMAD.MOV R0, RZ, RZ, -R11 ;  /* 0x000000ffff007224 */ /* 0x000fe200078e0a0b */
[----:B------:R-:W-:Y:S01]  /*02f0*/  IADD3 R2, -R10, RZ, RZ ;  /* 0x000000ff0a027210 */ /* 0x000fe20007ffe1ff */
[----:B------:R-:W-:-:S04]  /*0300*/  IMAD.HI.U32 R9, R15, R19, RZ ;  /* 0x000000130f097227 */ /* 0x000fc800078e00ff */
[C---:B------:R-:W-:Y:S02]  /*0310*/  IMAD R13, R6.reuse, R0, R13 ;  /* 0x00000000060d7224 */ /* 0x040fe400078e020d */
[----:B------:R-:W-:Y:S01]  /*0320*/  IMAD R17, R6, R2, R17 ;  /* 0x0000000206117224 */ /* 0x000fe200078e0211 */
[----:B------:R-:W-:Y:S01]  /*0330*/  LOP3.LUT R2, R4, 0x1f, RZ, 0xc0, !PT ;  /* 0x0000001f04027812 */ /* 0x000fe200078ec0ff */
[C---:B------:R-:W-:Y:S01]  /*0340*/  IMAD.HI.U32 R8, R15.reuse, R21, RZ ;  /* 0x000000150f087227 */ /* 0x040fe200078e00ff */
[C---:B------:R-:W-:Y:S02]  /*0350*/  ISETP.GT.U32.AND P2, PT, R6.reuse, R13, PT ;  /* 0x0000000d0600720c */ /* 0x040fe40003f44070 */
[----:B------:R-:W-:Y:S01]  /*0360*/  ISETP.GT.U32.AND P4, PT, R6, R17, PT ;  /* 0x000000110600720c */ /* 0x000fe20003f84070 */
[----:B------:R-:W-:Y:S01]  /*0370*/  IMAD.HI.U32 R7, R15, R23, RZ ;  /* 0x000000170f077227 */ /* 0x000fe200078e00ff */
[----:B------:R-:W-:-:S03]  /*0380*/  IADD3 R12, -R8, RZ, RZ ;  /* 0x000000ff080c7210 */ /* 0x000fc60007ffe1ff */
[----:B------:R-:W-:Y:S02]  /*0390*/  IMAD.MOV R0, RZ, RZ, -R9 ;  /* 0x000000ffff007224 */ /* 0x000fe400078e0a09 */
[----:B------:R-:W-:Y:S02]  /*03a0*/  IMAD.MOV R16, RZ, RZ, -R7 ;  /* 0x000000ffff107224 */ /* 0x000fe400078e0a07 */
[----:B------:R-:W-:Y:S01]  /*03b0*/  IMAD R19, R6, R0, R19 ;  /* 0x0000000006137224 */ /* 0x000fe200078e0213 */
[----:B------:R-:W-:Y:S01]  /*03c0*/  LOP3.LUT R0, R14, 0x18, R3, 0xfe, !PT ;  /* 0x000000180e007812 */ /* 0x000fe200078efe03 */
[C---:B------:R-:W-:Y:S01]  /*03d0*/  IMAD R23, R6.reuse, R16, R23 ;  /* 0x0000001006177224 */ /* 0x040fe200078e0217 */
[----:B------:R-:W-:Y:S01]  /*03e0*/  IABS R16, R24 ;  /* 0x0000001800107213 */ /* 0x000fe20000000000 */
[C---:B------:R-:W-:Y:S01]  /*03f0*/  IMAD R21, R6.reuse, R12, R21 ;  /* 0x0000000c06157224 */ /* 0x040fe200078e0215 */
[-C--:B------:R-:W-:Y:S01]  /*0400*/  @!P2 IADD3 R13, R13, -R6.reuse, RZ ;  /* 0x800000060d0da210 */ /* 0x080fe20007ffe0ff */
[----:B------:R-:W-:Y:S01]  /*0410*/  @!P4 IMAD.IADD R17, R17, 0x1, -R6 ;  /* 0x000000011111c824 */ /* 0x000fe200078e0a06 */
[----:B------:R-:W-:Y:S01]  /*0420*/  ISETP.GT.U32.AND P0, PT, R6, R19, PT ;  /* 0x000000130600720c */ /* 0x000fe20003f04070 */
[----:B------:R-:W-:Y:S01]  /*0430*/  IMAD R2, R3, 0x21, R2 ;  /* 0x0000002103027824 */ /* 0x000fe200078e0202 */
[----:B------:R-:W-:Y:S01]  /*0440*/  ISETP.GE.U32.AND P6, PT, R13, R6, PT ;  /* 0x000000060d00720c */ /* 0x000fe20003fc6070 */
[----:B------:R-:W-:Y:S01]  /*0450*/  IMAD.HI.U32 R13, R15, R16, RZ ;  /* 0x000000100f0d7227 */ /* 0x000fe200078e00ff */
[----:B------:R-:W-:-:S02]  /*0460*/  LOP3.LUT R3, R14, 0x1c, R3, 0xfe, !PT ;  /* 0x0000001c0e037812 */ /* 0x000fc400078efe03 */
[----:B------:R-:W-:Y:S02]  /*0470*/  IABS R18, R0 ;  /* 0x0000000000127213 */ /* 0x000fe40000000000 */
[----:B------:R-:W-:Y:S02]  /*0480*/  ISETP.GT.U32.AND P3, PT, R6, R21, PT ;  /* 0x000000150600720c */ /* 0x000fe40003f64070 */
[----:B------:R-:W-:Y:S01]  /*0490*/  ISETP.GE.U32.AND P1, PT, R17, R6, PT ;  /* 0x000000061100720c */ /* 0x000fe20003f26070 */
[----:B------:R-:W-:Y:S01]  /*04a0*/  IMAD.HI.U32 R12, R15, R18, RZ ;  /* 0x000000120f0c7227 */ /* 0x000fe200078e00ff */
[----:B------:R-:W-:Y:S02]  /*04b0*/  IABS R20, R3 ;  /* 0x0000000300147213 */ /* 0x000fe40000000000 */
[----:B------:R-:W-:Y:S01]  /*04c0*/  IADD3 R17, -R13, RZ, RZ ;  /* 0x000000ff0d117210 */ /* 0x000fe20007ffe1ff */
[----:B------:R-:W-:Y:S01]  /*04d0*/  IMAD.MOV R27, RZ, RZ, -R12 ;  /* 0x000000ffff1b7224 */ /* 0x000fe200078e0a0c */
[----:B------:R-:W-:Y:S01]  /*04e0*/  @!P2 IADD3 R11, R11, 0x1, RZ ;  /* 0x000000010b0ba810 */ /* 0x000fe20007ffe0ff */
[----:B------:R-:W-:Y:S01]  /*04f0*/  IMAD.HI.U32 R15, R15, R20, RZ ;  /* 0x000000140f0f7227 */ /* 0x000fe200078e00ff */
[----:B------:R-:W-:-:S02]  /*0500*/  @!P0 IADD3 R19, R19, -R6, RZ ;  /* 0x8000000613138210 */ /* 0x000fc40007ffe0ff */
[C---:B------:R-:W-:Y:S01]  /*0510*/  ISETP.GT.U32.AND P2, PT, R6.reuse, R23, PT ;  /* 0x000000170600720c */ /* 0x040fe20003f44070 */
[C---:B------:R-:W-:Y:S01]  /*0520*/  IMAD R17, R6.reuse, R17, R16 ;  /* 0x0000001106117224 */ /* 0x040fe200078e0210 */
[----:B------:R-:W-:Y:S01]  /*0530*/  @P6 IADD3 R11, R11, 0x1, RZ ;  /* 0x000000010b0b6810 */ /* 0x000fe20007ffe0ff */
[----:B------:R-:W-:Y:S01]  /*0540*/  @!P3 IMAD.IADD R21, R21, 0x1, -R6 ;  /* 0x000000011515b824 */ /* 0x000fe200078e0a06 */
[----:B------:R-:W-:Y:S01]  /*0550*/  ISETP.GE.U32.AND P6, PT, R19, R6, PT ;  /* 0x000000061300720c */ /* 0x000fe20003fc6070 */
[----:B------:R-:W-:Y:S01]  /*0560*/  IMAD R19, R6, R27, R18 ;  /* 0x0000001b06137224 */ /* 0x000fe200078e0212 */
[----:B------:R-:W-:Y:S01]  /*0570*/  @!P4 IADD3 R10, R10, 0x1, RZ ;  /* 0x000000010a0ac810 */ /* 0x000fe20007ffe0ff */
[----:B------:R-:W-:Y:S01]  /*0580*/  @!P5 IMAD.MOV R11, RZ, RZ, -R11 ;  /* 0x000000ffff0bd224 */ /* 0x000fe200078e0a0b */
[----:B------:R-:W-:Y:S02]  /*0590*/  ISETP.GT.U32.AND P4, PT, R6, R17, PT ;  /* 0x000000110600720c */ /* 0x000fe40003f84070 */
[----:B------:R-:W-:-:S02]  /*05a0*/  IADD3 R27, -R15, RZ, RZ ;  /* 0x000000ff0f1b7210 */ /* 0x000fc40007ffe1ff */
[----:B------:R-:W-:Y:S01]  /*05b0*/  @P1 IADD3 R10, R10, 0x1, RZ ;  /* 0x000000010a0a1810 */ /* 0x000fe20007ffe0ff */
[----:B------:R-:W-:Y:S01]  /*05c0*/  @!P2 IMAD.IADD R23, R23, 0x1, -R6 ;  /* 0x000000011717a824 */ /* 0x000fe200078e0a06 */
[----:B------:R-:W-:Y:S01]  /*05d0*/  ISETP.GE.U32.AND P1, PT, R21, R6, PT ;  /* 0x000000061500720c */ /* 0x000fe20003f26070 */
[C---:B------:R-:W-:Y:S01]  /*05e0*/  IMAD R21, R6.reuse, R27, R20 ;  /* 0x0000001b06157224 */ /* 0x040fe200078e0214 */
[----:B------:R-:W-:Y:S02]  /*05f0*/  @!P0 IADD3 R9, R9, 0x1, RZ ;  /* 0x0000000109098810 */ /* 0x000fe40007ffe0ff */
[----:B------:R-:W-:Y:S02]  /*0600*/  ISETP.GT.U32.AND P0, PT, R6, R19, PT ;  /* 0x000000130600720c */ /* 0x000fe40003f04070 */
[----:B------:R-:W-:Y:S01]  /*0610*/  @!P3 IADD3 R8, R8, 0x1, RZ ;  /* 0x000000010808b810 */ /* 0x000fe20007ffe0ff */
[----:B------:R-:W-:Y:S01]  /*0620*/  @!P4 IMAD.IADD R17, R17, 0x1, -R6 ;  /* 0x000000011111c824 */ /* 0x000fe200078e0a06 */
[----:B------:R-:W-:-:S02]  /*0630*/  ISETP.GT.U32.AND P3, PT, R6, R21, PT ;  /* 0x000000150600720c */ /* 0x000fc40003f64070 */
[----:B------:R-:W-:Y:S02]  /*0640*/  @P6 IADD3 R9, R9, 0x1, RZ ;  /* 0x0000000109096810 */ /* 0x000fe40007ffe0ff */
[-C--:B------:R-:W-:Y:S02]  /*0650*/  ISETP.GE.U32.AND P6, PT, R23, R6.reuse, PT ;  /* 0x000000061700720c */ /* 0x080fe40003fc6070 */
[----:B------:R-:W-:Y:S02]  /*0660*/  SHF.L.U32 R16, R4, 0x3, RZ ;  /* 0x0000000304107819 */ /* 0x000fe400000006ff */
[----:B------:R-:W-:Y:S01]  /*0670*/  @P1 IADD3 R8, R8, 0x1, RZ ;  /* 0x0000000108081810 */ /* 0x000fe20007ffe0ff */
[----:B------:R-:W-:Y:S01]  /*0680*/  @!P0 IMAD.IADD R19, R19, 0x1, -R6 ;  /* 0x0000000113138824 */ /* 0x000fe200078e0a06 */
[----:B------:R-:W-:Y:S02]  /*0690*/  LOP3.LUT R16, R16, 0x18, RZ, 0xc0, !PT ;  /* 0x0000001810107812 */ /* 0x000fe400078ec0ff */
[----:B------:R-:W-:-:S02]  /*06a0*/  ISETP.GE.U32.AND P1, PT, R17, R6, PT ;  /* 0x000000061100720c */ /* 0x000fc40003f26070 */
[----:B------:R-:W-:Y:S02]  /*06b0*/  LOP3.LUT R4, R25, 0x1f, R4, 0xf8, !PT ;  /* 0x0000001f19047812 */ /* 0x000fe400078ef804 */
[----:B------:R-:W-:Y:S01]  /*06c0*/  LOP3.LUT R14, R14, R5, RZ, 0xfc, !PT ;  /* 0x000000050e0e7212 */ /* 0x000fe200078efcff */
[----:B------:R-:W-:Y:S01]  /*06d0*/  IMAD R5, R5, 0x21, R16 ;  /* 0x0000002105057824 */ /* 0x000fe200078e0210 */
[----:B------:R-:W-:Y:S02]  /*06e0*/  LOP3.LUT R25, R25, R16, RZ, 0xfc, !PT ;  /* 0x0000001019197212 */ /* 0x000fe400078efcff */
[----:B------:R-:W-:Y:S02]  /*06f0*/  @!P2 IADD3 R7, R7, 0x1, RZ ;  /* 0x000000010707a810 */ /* 0x000fe40007ffe0ff */
[----:B------:R-:W-:Y:S02]  /*0700*/  LOP3.LUT R16, R37, c[0x0][0x1a0], RZ, 0x3c, !PT ;  /* 0x0000680025107a12 */ /* 0x000fe400078e3cff */
[----:B------:R-:W-:-:S02]  /*0710*/  ISETP.GE.U32.AND P2, PT, R19, R6, PT ;  /* 0x000000061300720c */ /* 0x000fc40003f46070 */
[-C--:B------:R-:W-:Y:S02]  /*0720*/  @!P3 IADD3 R21, R21, -R6.reuse, RZ ;  /* 0x800000061515b210 */ /* 0x080fe40007ffe0ff */
[----:B------:R-:W-:Y:S02]  /*0730*/  @P6 IADD3 R7, R7, 0x1, RZ ;  /* 0x0000000107076810 */ /* 0x000fe40007ffe0ff */
[----:B------:R-:W-:Y:S02]  /*0740*/  @!P4 IADD3 R13, R13, 0x1, RZ ;  /* 0x000000010d0dc810 */ /* 0x000fe40007ffe0ff */
[----:B------:R-:W-:Y:S02]  /*0750*/  ISETP.GE.AND P6, PT, R16, RZ, PT ;  /* 0x000000ff1000720c */ /* 0x000fe40003fc6270 */
[----:B------:R-:W-:Y:S02]  /*0760*/  ISETP.GE.U32.AND P4, PT, R21, R6, PT ;  /* 0x000000061500720c */ /* 0x000fe40003f86070 */
[----:B------:R-:W-:-:S02]  /*0770*/  LOP3.LUT R16, R39, c[0x0][0x1a0], RZ, 0x3c, !PT ;  /* 0x0000680027107a12 */ /* 0x000fc400078e3cff */
[----:B------:R-:W-:Y:S02]  /*0780*/  LOP3.LUT R6, R41, c[0x0][0x1a0], RZ, 0x3c, !PT ;  /* 0x0000680029067a12 */ /* 0x000fe400078e3cff */
[----:B------:R-:W-:Y:S02]  /*0790*/  @P1 IADD3 R13, R13, 0x1, RZ ;  /* 0x000000010d0d1810 */ /* 0x000fe40007ffe0ff */
[----:B------:R-:W-:Y:S02]  /*07a0*/  @!P0 IADD3 R12, R12, 0x1, RZ ;  /* 0x000000010c0c8810 */ /* 0x000fe40007ffe0ff */
[----:B------:R-:W-:Y:S02]  /*07b0*/  ISETP.GE.AND P1, PT, R16, RZ, PT ;  /* 0x000000ff1000720c */ /* 0x000fe40003f26270 */
[----:B------:R-:W-:Y:S02]  /*07c0*/  ISETP.GE.AND P0, PT, R6, RZ, PT ;  /* 0x000000ff0600720c */ /* 0x000fe40003f06270 */
[----:B------:R-:W-:-:S02]  /*07d0*/  LOP3.LUT R16, R22, c[0x0][0x1a0], RZ, 0x3c, !PT ;  /* 0x0000680016107a12 */ /* 0x000fc400078e3cff */
[----:B------:R-:W-:Y:S02]  /*07e0*/  LOP3.LUT R6, R24, c[0x0][0x1a0], RZ, 0x3c, !PT ;  /* 0x0000680018067a12 */ /* 0x000fe400078e3cff */
[----:B------:R-:W-:Y:S02]  /*07f0*/  @P2 IADD3 R12, R12, 0x1, RZ ;  /* 0x000000010c0c2810 */ /* 0x000fe40007ffe0ff */
[----:B------:R-:W-:Y:S02]  /*0800*/  @!P3 IADD3 R15, R15, 0x1, RZ ;  /* 0x000000010f0fb810 */ /* 0x000fe40007ffe0ff */
[----:B------:R-:W-:Y:S01]  /*0810*/  ISETP.GE.AND P2, PT, R16, RZ, PT ;  /* 0x000000ff1000720c */ /* 0x000fe20003f46270 */
[----:B------:R-:W-:Y:S01]  /*0820*/  @!P1 IMAD.MOV R9, RZ, RZ, -R9 ;  /* 0x000000ffff099224 */ /* 0x000fe200078e0a09 */
[----:B------:R-:W-:Y:S01]  /*0830*/  ISETP.GE.AND P3, PT, R6, RZ, PT ;  /* 0x000000ff0600720c */ /* 0x000fe20003f66270 */
[----:B------:R-:W-:Y:S01]  /*0840*/  @!P0 IMAD.MOV R8, RZ, RZ, -R8 ;  /* 0x000000ffff088224 */ /* 0x000fe200078e0a08 */
[----:B------:R-:W-:-:S02]  /*0850*/  LOP3.LUT R6, R0, c[0x0][0x1a0], RZ, 0x3c, !PT ;  /* 0x0000680000067a12 */ /* 0x000fc400078e3cff */
[----:B------:R-:W-:Y:S02]  /*0860*/  LOP3.LUT R16, R3, c[0x0][0x1a0], RZ, 0x3c, !PT ;  /* 0x0000680003107a12 */ /* 0x000fe400078e3cff */
[----:B------:R-:W-:Y:S02]  /*0870*/  @P4 IADD3 R15, R15, 0x1, RZ ;  /* 0x000000010f0f4810 */ /* 0x000fe40007ffe0ff */
[----:B------:R-:W-:Y:S02]  /*0880*/  ISETP.GE.AND P4, PT, R6, RZ, PT ;  /* 0x000000ff0600720c */ /* 0x000fe40003f86270 */
[----:B------:R-:W-:Y:S01]  /*0890*/  ISETP.GE.AND P5, PT, R16, RZ, PT ;  /* 0x000000ff1000720c */ /* 0x000fe20003fa6270 */
[----:B------:R-:W-:Y:S01]  /*08a0*/  IMAD R43, R14, 0x280, R25 ;  /* 0x000002800e2b7824 */ /* 0x000fe200078e0219 */
[----:B------:R-:W-:Y:S01]  /*08b0*/  MOV R33, R7 ;  /* 0x0000000700217202 */ /* 0x000fe20000000f00 */
[----:B------:R-:W-:Y:S01]  /*08c0*/  @!P3 IMAD.MOV R13, RZ, RZ, -R13 ;  /* 0x000000ffff0db224 */ /* 0x000fe200078e0a0d */
[----:B------:R-:W-:Y:S01]  /*08d0*/  @!P6 IADD3 R10, -R10, RZ, RZ ;  /* 0x000000ff0a0ae210 */ /* 0x000fe20007ffe1ff */
[----:B------:R-:W-:Y:S01]  /*08e0*/  IMAD.WIDE R16, R25, R44, c[0x0][0x168] ;  /* 0x00005a0019107625 */ /* 0x000fe200078e022c */
[----:B------:R-:W-:-:S02]  /*08f0*/  ISETP.NE.AND P6, PT, RZ, c[0x0][0x1a0], PT ;  /* 0x00006800ff007a0c */ /* 0x000fc40003fc5270 */
[----:B------:R-:W-:Y:S02]  /*0900*/  @!P2 IADD3 R33, -R33, RZ, RZ ;  /* 0x000000ff2121a210 */ /* 0x000fe40007ffe1ff */
[----:B------:R-:W-:Y:S02]  /*0910*/  SEL R19, R36, R11, !P6 ;  /* 0x0000000b24137207 */ /* 0x000fe40007000000 */
[----:B------:R-:W-:Y:S01]  /*0920*/  @!P4 IADD3 R12, -R12, RZ, RZ ;  /* 0x000000ff0c0cc210 */ /* 0x000fe20007ffe1ff */
[----:B------:R-:W-:Y:S01]  /*0930*/  @!P5 IMAD.MOV R15, RZ, RZ, -R15 ;  /* 0x000000ffff0fd224 */ /* 0x000fe200078e0a0f */
[C---:B------:R-:W-:Y:S02]  /*0940*/  SEL R6, R36.reuse, R10, !P6 ;  /* 0x0000000a24067207 */ /* 0x040fe40007000000 */
[C---:B------:R-:W-:Y:S01]  /*0950*/  SEL R7, R36.reuse, R9, !P6 ;  /* 0x0000000924077207 */ /* 0x040fe20007000000 */
[----:B------:R-:W-:Y:S01]  /*0960*/  CS2R R10, SRZ ;  /* 0x00000000000a7805 */ /* 0x000fe2000001ff00 */
[C---:B------:R-:W-:Y:S01]  /*0970*/  SEL R32, R36.reuse, R8, !P6 ;  /* 0x0000000824207207 */ /* 0x040fe20007000000 */
[----:B------:R-:W-:Y:S01]  /*0980*/  IMAD.MOV R8, RZ, RZ, -R6 ;  /* 0x000000ffff087224 */ /* 0x000fe200078e0a06 */
[----:B------:R-:W-:-:S02]  /*0990*/  SEL R33, R36, R33, !P6 ;  /* 0x0000002124217207 */ /* 0x000fc40007000000 */
[C---:B------:R-:W-:Y:S02]  /*09a0*/  SEL R34, R36.reuse, R13, !P6 ;  /* 0x0000000d24227207 */ /* 0x040fe40007000000 */
[C---:B------:R-:W-:Y:S01]  /*09b0*/  SEL R35, R36.reuse, R12, !P6 ;  /* 0x0000000c24237207 */ /* 0x040fe20007000000 */
[----:B------:R-:W-:Y:S01]  /*09c0*/  IMAD.MOV R12, RZ, RZ, -R7 ;  /* 0x000000ffff0c7224 */ /* 0x000fe200078e0a07 */
[----:B------:R-:W-:Y:S02]  /*09d0*/  SEL R36, R36, R15, !P6 ;  /* 0x0000000f24247207 */ /* 0x000fe40007000000 */
[----:B------:R-:W-:Y:S02]  /*09e0*/  ISETP.GE.AND P5, PT, R14, c[0x0][0x1ac], PT ;  /* 0x00006b000e007a0c */ /* 0x000fe40003fa6270 */
[----:B------:R-:W-:Y:S02]  /*09f0*/  IADD3 R9, -R19, RZ, RZ ;  /* 0x000000ff13097210 */ /* 0x000fe40007ffe1ff */
[----:B------:R-:W-:-:S02]  /*0a00*/  ISETP.GE.AND P6, PT, R25, 0x280, PT ;  /* 0x000002801900780c */ /* 0x000fc40003fc6270 */
[----:B------:R-:W-:Y:S01]  /*0a10*/  ISETP.GE.AND P1, PT, R4, 0x280, PT ;  /* 0x000002800400780c */ /* 0x000fe20003f26270 */
[----:B------:R-:W-:Y:S01]  /*0a20*/  IMAD R13, R9, c[0x0][0x1a0], R42 ;  /* 0x00006800090d7a24 */ /* 0x000fe200078e022a */
[----:B------:R-:W-:Y:S02]  /*0a30*/  ISETP.LT.AND P5, PT, R25, 0x280, !P5 ;  /* 0x000002801900780c */ /* 0x000fe40006fa1270 */
[----:B------:R-:W-:Y:S01]  /*0a40*/  ISETP.LT.AND P0, PT, R37, c[0x0][0x1ac], !P1 ;  /* 0x00006b0025007a0c */ /* 0x000fe20004f01270 */
[----:B------:R-:W-:Y:S01]  /*0a50*/  IMAD R37, R8, c[0x0][0x1a0], R37 ;  /* 0x0000680008257a24 */ /* 0x000fe200078e0225 */
[----:B------:R-:W-:Y:S01]  /*0a60*/  ISETP.LT.AND P4, PT, R39, c[0x0][0x1ac], !P1 ;  /* 0x00006b0027007a0c */ /* 0x000fe20004f81270 */
[----:B------:R-:W-:Y:S01]  /*0a70*/  CS2R R8, SRZ ;  /* 0x0000000000087805 */ /* 0x000fe2000001ff00 */
[----:B------:R-:W-:Y:S01]  /*0a80*/  IADD3 R18, -R32, RZ, RZ ;  /* 0x000000ff20127210 */ /* 0x000fe20007ffe1ff */
[----:B------:R-:W-:Y:S01]  /*0a90*/  IMAD R38, R4, UR6, R13 ;  /* 0x0000000604267c24 */ /* 0x000fe2000f8e020d */
[----:B------:R-:W-:Y:S01]  /*0aa0*/  CS2R R14, SRZ ;  /* 0x00000000000e7805 */ /* 0x000fe2000001ff00 */
[----:B------:R-:W-:-:S02]  /*0ab0*/  IMAD R39, R12, c[0x0][0x1a0], R39 ;  /* 0x000068000c277a24 */ /* 0x000fc400078e0227 */
[----:B------:R-:W-:Y:S01]  /*0ac0*/  CS2R R12, SRZ ;  /* 0x00000000000c7805 */ /* 0x000fe2000001ff00 */
[-C--:B------:R-:W-:Y:S01]  /*0ad0*/  IMAD.WIDE R26, R43, R44.reuse, c[0x0][0x160] ;  /* 0x000058002b1a7625 */ /* 0x080fe200078e022c */
[----:B------:R-:W-:Y:S01]  /*0ae0*/  ISETP.LT.AND P3, PT, R41, c[0x0][0x1ac], !P1 ;  /* 0x00006b0029007a0c */ /* 0x000fe20004f61270 */
[----:B------:R0:W2:Y:S02]  /*0af0*/  @!P6 LDG.E.EL.128 R8, [R16.64] ;  /* 0x000000041008e981 */ /* 0x0000a4000c2e1d00 */
[----:B------:R-:W-:Y:S02]  /*0b00*/  IMAD R38, R19, UR7, R38 ;  /* 0x0000000713267c24 */ /* 0x000fe4000f8e0226 */
[----:B------:R-:W-:Y:S01]  /*0b10*/  IMAD R41, R18, c[0x0][0x1a0], R41 ;  /* 0x0000680012297a24 */ /* 0x000fe200078e0229 */
[----:B------:R-:W3:Y:S01]  /*0b20*/  @P5 LDG.E.EL.128 R12, [R26.64] ;  /* 0x000000041a0c5981 */ /* 0x000ee2000c2e1d00 */
[----:B------:R-:W-:Y:S01]  /*0b30*/  CS2R R18, SRZ ;  /* 0x0000000000127805 */ /* 0x000fe2000001ff00 */
[----:B------:R-:W-:Y:S01]  /*0b40*/  IMAD.WIDE R20, R43, R44, c[0x0][0x170] ;  /* 0x00005c002b147625 */ /* 0x000fe200078e022c */
[----:B0-----:R-:W-:-:S06]  /*0b50*/  CS2R R16, SRZ ;  /* 0x0000000000107805 */ /* 0x001fcc000001ff00 */
[----:B------:R-:W4:Y:S01]  /*0b60*/  @P5 LDG.E.EL.128 R16, [R20.64] ;  /* 0x0000000414105981 */ /* 0x000f22000c2e1d00 */
[----:B------:R-:W-:Y:S02]  /*0b70*/  ISETP.LT.AND P2, PT, R22, c[0x0][0x1ac], !P1 ;  /* 0x00006b0016007a0c */ /* 0x000fe40004f41270 */
[----:B------:R-:W-:Y:S01]  /*0b80*/  IADD3 R45, -R34, RZ, RZ ;  /* 0x000000ff222d7210 */ /* 0x000fe20007ffe1ff */
[----:B------:R-:W-:-:S04]  /*0b90*/  IMAD.WIDE R46, R43, R44, c[0x0][0x178] ;  /* 0x00005e002b2e7625 */ /* 0x000fc800078e022c */
[----:B------:R-:W-:Y:S01]  /*0ba0*/  IMAD R45, R45, c[0x0][0x1a0], R24 ;  /* 0x000068002d2d7a24 */ /* 0x000fe200078e0218 */
[----:B------:R-:W-:Y:S01]  /*0bb0*/  CS2R R30, SRZ ;  /* 0x00000000001e7805 */ /* 0x000fe2000001ff00 */
[----:B--2---:R-:W-:Y:S02]  /*0bc0*/  HADD2.F32 R28, -RZ, R8.H0_H0 ;  /* 0x20000008ff1c7230 */ /* 0x004fe40000004100 */
[----:B---3--:R-:W-:-:S05]  /*0bd0*/  HADD2.F32 R23, -RZ, R12.H0_H0 ;  /* 0x2000000cff177230 */ /* 0x008fca0000004100 */
[----:B------:R-:W-:Y:S01]  /*0be0*/  FADD R23, R23, R28 ;  /* 0x0000001c17177221 */ /* 0x000fe20000000000 */
[----:B----4-:R-:W-:Y:S02]  /*0bf0*/  HADD2.F32 R40, -RZ, R16.H0_H0 ;  /* 0x20000010ff287230 */ /* 0x010fe40000004100 */
[----:B------:R-:W-:-:S03]  /*0c00*/  HADD2.F32 R12, -RZ, R12.H1_H1 ;  /* 0x3000000cff0c7230 */ /* 0x000fc60000004100 */
[----:B------:R-:W-:Y:S01]  /*0c10*/  FFMA R40, R40, 0.125, R23 ;  /* 0x3e00000028287823 */ /* 0x000fe20000000017 */
[----:B------:R-:W-:Y:S02]  /*0c20*/  HADD2.F32 R23, -RZ, R8.H1_H1 ;  /* 0x30000008ff177230 */ /* 0x000fe40000004100 */
[----:B------:R-:W-:-:S03]  /*0c30*/  HADD2.F32 R8, -RZ, R13.H0_H0 ;  /* 0x2000000dff087230 */ /* 0x000fc60000004100 */
[----:B------:R-:W-:Y:S01]  /*0c40*/  FADD R23, R12, R23 ;  /* 0x000000170c177221 */ /* 0x000fe20000000000 */
[----:B------:R-:W-:Y:S02]  /*0c50*/  HADD2.F32 R12, -RZ, R16.H1_H1 ;  /* 0x30000010ff0c7230 */ /* 0x000fe40000004100 */
[----:B------:R-:W-:Y:S02]  /*0c60*/  HADD2.F32 R16, -RZ, R9.H1_H1 ;  /* 0x30000009ff107230 */ /* 0x000fe40000004100 */
[----:B------:R-:W-:Y:S02]  /*0c70*/  HADD2.F32 R13, -RZ, R13.H1_H1 ;  /* 0x3000000dff0d7230 */ /* 0x000fe40000004100 */
[----:B------:R-:W-:-:S03]  /*0c80*/  HADD2.F32 R21, -RZ, R9.H0_H0 ;  /* 0x20000009ff157230 */ /* 0x000fc60000004100 */
[----:B------:R-:W-:Y:S01]  /*0c90*/  FADD R9, R13, R16 ;  /* 0x000000100d097221 */ /* 0x000fe20000000000 */
[----:B------:R-:W-:Y:S01]  /*0ca0*/  HADD2.F32 R13, -RZ, R17.H0_H0 ;  /* 0x20000011ff0d7230 */ /* 0x000fe20000004100 */
[----:B------:R-:W-:Y:S01]  /*0cb0*/  FADD R8, R8, R21 ;  /* 0x0000001508087221 */ /* 0x000fe20000000000 */
[----:B------:R-:W-:Y:S01]  /*0cc0*/  FFMA R12, R12, 0.125, R23 ;  /* 0x3e0000000c0c7823 */ /* 0x000fe20000000017 */
[----:B------:R-:W-:Y:S02]  /*0cd0*/  HADD2.F32 R23, -RZ, R10.H1_H1 ;  /* 0x3000000aff177230 */ /* 0x000fe40000004100 */
[----:B------:R-:W-:Y:S01]  /*0ce0*/  FFMA R13, R13, 0.125, R8 ;  /* 0x3e0000000d0d7823 */ /* 0x000fe20000000008 */
[--C-:B------:R-:W-:Y:S02]  /*0cf0*/  HADD2.F32 R8, -RZ, R14.reuse.H0_H0 ;  /* 0x2000000eff087230 */ /* 0x100fe40000004100 */
[----:B------:R-:W-:Y:S02]  /*0d00*/  HADD2.F32 R14, -RZ, R14.H1_H1 ;  /* 0x3000000eff0e7230 */ /* 0x000fe40000004100 */
[----:B------:R-:W-:-:S02]  /*0d10*/  HADD2.F32 R21, -RZ, R10.H0_H0 ;  /* 0x2000000aff157230 */ /* 0x000fc40000004100 */
[----:B------:R-:W-:Y:S01]  /*0d20*/  HADD2.F32 R16, -RZ, R17.H1_H1 ;  /* 0x30000011ff107230 */ /* 0x000fe20000004100 */
[----:B------:R-:W-:Y:S01]  /*0d30*/  FADD R27, R14, R23 ;  /* 0x000000170e1b7221 */ /* 0x000fe20000000000 */
[----:B------:R-:W-:Y:S01]  /*0d40*/  HADD2.F32 R14, -RZ, R18.H0_H0 ;  /* 0x20000012ff0e7230 */ /* 0x000fe20000004100 */
[----:B------:R-:W-:Y:S01]  /*0d50*/  FADD R21, R8, R21 ;  /* 0x0000001508157221 */ /* 0x000fe20000000000 */
[----:B------:R-:W-:Y:S01]  /*0d60*/  IMAD.MOV R17, RZ, RZ, -R33 ;  /* 0x000000ffff117224 */ /* 0x000fe200078e0a21 */
[----:B------:R-:W-:Y:S02]  /*0d70*/  FFMA R16, R16, 0.125, R9 ;  /* 0x3e00000010107823 */ /* 0x000fe40000000009 */
[----:B------:R-:W-:Y:S01]  /*0d80*/  FFMA R14, R14, 0.125, R21 ;  /* 0x3e0000000e0e7823 */ /* 0x000fe20000000015 */
[----:B------:R-:W-:Y:S01]  /*0d90*/  IMAD R17, R17, c[0x0][0x1a0], R22 ;  /* 0x0000680011117a24 */ /* 0x000fe200078e0216 */
[----:B------:R-:W-:Y:S01]  /*0da0*/  CS2R R20, SRZ ;  /* 0x0000000000147805 */ /* 0x000fe2000001ff00 */
[----:B------:R-:W-:Y:S01]  /*0db0*/  CS2R R22, SRZ ;  /* 0x0000000000167805 */ /* 0x000fe2000001ff00 */
[----:B------:R-:W-:-:S04]  /*0dc0*/  IMAD.WIDE R8, R25, R44, c[0x0][0x180] ;  /* 0x0000600019087625 */ /* 0x000fc800078e022c */
[----:B------:R-:W-:Y:S01]  /*0dd0*/  HADD2.F32 R18, -RZ, R18.H1_H1 ;  /* 0x30000012ff127230 */ /* 0x000fe20000004100 */
[----:B------:R0:W2:Y:S01]  /*0de0*/  @!P6 LDG.E.EL.128 R20, [R8.64] ;  /* 0x000000040814e981 */ /* 0x0000a2000c2e1d00 */
[----:B------:R-:W-:Y:S02]  /*0df0*/  ISETP.LT.AND P6, PT, R24, c[0x0][0x1ac], !P1 ;  /* 0x00006b0018007a0c */ /* 0x000fe40004fc1270 */
[----:B------:R-:W-:Y:S01]  /*0e00*/  CS2R R24, SRZ ;  /* 0x0000000000187805 */ /* 0x000fe2000001ff00 */
[----:B------:R-:W-:Y:S02]  /*0e10*/  FFMA R18, R18, 0.125, R27 ;  /* 0x3e00000012127823 */ /* 0x000fe4000000001b */
[----:B------:R-:W-:Y:S01]  /*0e20*/  CS2R R26, SRZ ;  /* 0x00000000001a7805 */ /* 0x000fe2000001ff00 */
[----:B------:R-:W-:-:S05]  /*0e30*/  CS2R R28, SRZ ;  /* 0x00000000001c7805 */ /* 0x000fca000001ff00 */
[----:B------:R-:W3:Y:S01]  /*0e40*/  @P5 LDG.E.EL.128 R24, [R46.64] ;  /* 0x000000042e185981 */ /* 0x000ee2000c2e1d00 */
[----:B0-----:R-:W-:-:S05]  /*0e50*/  IMAD.WIDE R8, R43, R44, c[0x0][0x188] ;  /* 0x000062002b087625 */ /* 0x001fca00078e022c */
[----:B------:R2:W4:Y:S02]  /*0e60*/  @P5 LDG.E.EL.128 R28, [R8.64] ;  /* 0x00000004081c5981 */ /* 0x000524000c2e1d00 */
[----:B--2---:R-:W-:Y:S02]  /*0e70*/  HADD2.F32 R9, -RZ, R21.H0_H0 ;  /* 0x20000015ff097230 */ /* 0x004fe40000004100 */
[----:B------:R-:W-:Y:S02]  /*0e80*/  HADD2.F32 R49, -RZ, R20.H0_H0 ;  /* 0x20000014ff317230 */ /* 0x000fe40000004100 */
[--C-:B---3--:R-:W-:Y:S02]  /*0e90*/  HADD2.F32 R8, -RZ, R25.reuse.H0_H0 ;  /* 0x20000019ff087230 */ /* 0x108fe40000004100 */
[----:B------:R-:W-:-:S03]  /*0ea0*/  HADD2.F32 R25, -RZ, R25.H1_H1 ;  /* 0x30000019ff197230 */ /* 0x000fc60000004100 */
[----:B------:R-:W-:Y:S01]  /*0eb0*/  FADD R9, R8, R9 ;  /* 0x0000000908097221 */ /* 0x000fe20000000000 */
[----:B------:R-:W-:Y:S02]  /*0ec0*/  HADD2.F32 R8, -RZ, R21.H1_H1 ;  /* 0x30000015ff087230 */ /* 0x000fe40000004100 */
[----:B------:R-:W-:Y:S02]  /*0ed0*/  HADD2.F32 R47, -RZ, R20.H1_H1 ;  /* 0x30000014ff2f7230 */ /* 0x000fe40000004100 */
[--C-:B----4-:R-:W-:Y:S01]  /*0ee0*/  HADD2.F32 R20, -RZ, R29.reuse.H0_H0 ;  /* 0x2000001dff147230 */ /* 0x110fe20000004100 */
[----:B------:R-:W-:Y:S01]  /*0ef0*/  FADD R8, R25, R8 ;  /* 0x0000000819087221 */ /* 0x000fe20000000000 */
[----:B------:R-:W-:-:S03]  /*0f00*/  HADD2.F32 R21, -RZ, R29.H1_H1 ;  /* 0x3000001dff157230 */ /* 0x000fc60000004100 */
[----:B------:R-:W-:Y:S01]  /*0f10*/  FFMA R20, R20, 0.125, R9 ;  /* 0x3e00000014147823 */ /* 0x000fe20000000009 */
[----:B------:R-:W-:Y:S01]  /*0f20*/  HADD2.F32 R9, -RZ, R22.H0_H0 ;  /* 0x20000016ff097230 */ /* 0x000fe20000004100 */
[----:B------:R-:W-:Y:S01]  /*0f30*/  FFMA R21, R21, 0.125, R8 ;  /* 0x3e00000015157823 */ /* 0x000fe20000000008 */
[--C-:B------:R-:W-:Y:S02]  /*0f40*/  HADD2.F32 R8, -RZ, R26.reuse.H0_H0 ;  /* 0x2000001aff087230 */ /* 0x100fe40000004100 */
[----:B------:R-:W-:-:S03]  /*0f50*/  HADD2.F32 R26, -RZ, R26.H1_H1 ;  /* 0x3000001aff1a7230 */ /* 0x000fc60000004100 */
[----:B------:R-:W-:Y:S01]  /*0f60*/  FADD R8, R8, R9 ;  /* 0x0000000908087221 */ /* 0x000fe20000000000 */
[----:B------:R-:W-:Y:S02]  /*0f70*/  HADD2.F32 R9, -RZ, R22.H1_H1 ;  /* 0x30000016ff097230 */ /* 0x000fe40000004100 */
[--C-:B------:R-:W-:Y:S02]  /*0f80*/  HADD2.F32 R25, -RZ, R30.reuse.H0_H0 ;  /* 0x2000001eff197230 */ /* 0x100fe40000004100 */
[----:B------:R-:W-:Y:S01]  /*0f90*/  HADD2.F32 R22, -RZ, R30.H1_H1 ;  /* 0x3000001eff167230 */ /* 0x000fe20000004100 */
[----:B------:R-:W-:Y:S02]  /*0fa0*/  FADD R9, R26, R9 ;  /* 0x000000091a097221 */ /* 0x000fe40000000000 */
[----:B------:R-:W-:Y:S01]  /*0fb0*/  FFMA R25, R25, 0.125, R8 ;  /* 0x3e00000019197823 */ /* 0x000fe20000000008 */
[----:B------:R-:W-:Y:S01]  /*0fc0*/  HADD2.F32 R8, -RZ, R15.H0_H0 ;  /* 0x2000000fff087230 */ /* 0x000fe20000004100 */
[----:B------:R-:W-:Y:S01]  /*0fd0*/  FFMA R22, R22, 0.125, R9 ;  /* 0x3e00000016167823 */ /* 0x000fe20000000009 */
[----:B------:R-:W-:-:S02]  /*0fe0*/  HADD2.F32 R9, -RZ, R11.H0_H0 ;  /* 0x2000000bff097230 */ /* 0x000fc40000004100 */
        /* <DEDUP_REMOVED lines=10> */
[----:B------:R-:W-:-:S03]  /*1090*/  HADD2.F32 R15, -RZ, R31.H0_H0 ;  /* 0x2000001fff0f7230 */ /* 0x000fc60000004100 */
[----:B------:R-:W-:Y:S01]  /*10a0*/  FADD R8, R8, R9 ;  /* 0x0000000908087221 */ /* 0x000fe20000000000 */
[----:B------:R-:W-:Y:S02]  /*10b0*/  HADD2.F32 R10, -RZ, R24.H0_H0 ;  /* 0x20000018ff0a7230 */ /* 0x000fe40000004100 */
[----:B------:R-:W-:Y:S01]  /*10c0*/  HADD2.F32 R27, -RZ, R27.H1_H1 ;  /* 0x3000001bff1b7230 */ /* 0x000fe20000004100 */
[----:B------:R-:W-:Y:S01]  /*10d0*/  FFMA R15, R15, 0.125, R8 ;  /* 0x3e0000000f0f7823 */ /* 0x000fe20000000008 */
[----:B------:R-:W-:Y:S01]  /*10e0*/  HADD2.F32 R8, -RZ, R23.H1_H1 ;  /* 0x30000017ff087230 */ /* 0x000fe20000004100 */
[----:B------:R-:W-:Y:S01]  /*10f0*/  FADD R49, R10, R49 ;  /* 0x000000310a317221 */ /* 0x000fe20000000000 */
[----:B------:R-:W-:Y:S02]  /*1100*/  HADD2.F32 R10, -RZ, R28.H0_H0 ;  /* 0x2000001cff0a7230 */ /* 0x000fe40000004100 */
[----:B------:R-:W-:Y:S01]  /*1110*/  HADD2.F32 R24, -RZ, R24.H1_H1 ;  /* 0x30000018ff187230 */ /* 0x000fe20000004100 */
[----:B------:R-:W-:Y:S01]  /*1120*/  FADD R8, R27, R8 ;  /* 0x000000081b087221 */ /* 0x000fe20000000000 */
[----:B------:R-:W-:Y:S01]  /*1130*/  HADD2.F32 R23, -RZ, R31.H1_H1 ;  /* 0x3000001fff177230 */ /* 0x000fe20000004100 */
[----:B------:R-:W-:-:S02]  /*1140*/  FFMA R46, R10, 0.125, R49 ;  /* 0x3e0000000a2e7823 */ /* 0x000fc40000000031 */
[----:B------:R-:W-:Y:S01]  /*1150*/  FADD R47, R24, R47 ;  /* 0x0000002f182f7221 */ /* 0x000fe20000000000 */
[----:B------:R-:W-:Y:S01]  /*1160*/  HADD2.F32 R24, -RZ, R28.H1_H1 ;  /* 0x3000001cff187230 */ /* 0x000fe20000004100 */
[----:B------:R-:W-:Y:S01]  /*1170*/  FFMA R23, R23, 0.125, R8 ;  /* 0x3e00000017177823 */ /* 0x000fe20000000008 */
[----:B------:R-:W-:Y:S01]  /*1180*/  CS2R R10, SRZ ;  /* 0x00000000000a7805 */ /* 0x000fe2000001ff00 */
[----:B------:R-:W-:Y:S01]  /*1190*/  CS2R R8, SRZ ;  /* 0x0000000000087805 */ /* 0x000fe2000001ff00 */
[----:B------:R-:W-:-:S05]  /*11a0*/  IMAD.WIDE R28, R43, R44, c[0x0][0x190] ;  /* 0x000064002b1c7625 */ /* 0x000fca00078e022c */
[----:B------:R-:W2:Y:S01]  /*11b0*/  @P5 LDG.E.EL.128 R8, [R28.64] ;  /* 0x000000041c085981 */ /* 0x000ea2000c2e1d00 */
[----:B------:R-:W-:Y:S01]  /*11c0*/  FFMA R24, R24, 0.125, R47 ;  /* 0x3e00000018187823 */ /* 0x000fe2000000002f */
[----:B------:R-:W-:Y:S01]  /*11d0*/  IMAD.SHL.U32 R5, R5, 0x2, RZ ;  /* 0x0000000205057824 */ /* 0x000fe200078e00ff */
[----:B------:R-:W-:Y:S02]  /*11e0*/  SHF.L.U32 R2, R2, 0x1, RZ ;  /* 0x0000000102027819 */ /* 0x000fe400000006ff */
[----:B------:R-:W-:Y:S01]  /*11f0*/  ISETP.LT.AND P5, PT, R42, c[0x0][0x1ac], !P1 ;  /* 0x00006b002a007a0c */ /* 0x000fe20004fa1270 */
[C---:B------:R-:W-:Y:S02]  /*1200*/  IMAD R37, R4.reuse, UR6, R37 ;  /* 0x0000000604257c24 */ /* 0x040fe4000f8e0225 */
[C---:B------:R-:W-:Y:S02]  /*1210*/  IMAD R41, R4.reuse, UR6, R41 ;  /* 0x0000000604297c24 */ /* 0x040fe4000f8e0229 */
[----:B------:R-:W-:-:S02]  /*1220*/  IMAD R45, R4, UR6, R45 ;  /* 0x00000006042d7c24 */ /* 0x000fc4000f8e022d */
[----:B------:R-:W-:Y:S02]  /*1230*/  IMAD R32, R32, UR7, R41 ;  /* 0x0000000720207c24 */ /* 0x000fe4000f8e0229 */
[----:B--2---:R-:W-:-:S05]  /*1240*/  HADD2.F32 R27, -RZ, R8.H0_H0 ;  /* 0x20000008ff1b7230 */ /* 0x004fca0000004100 */
[----:B------:R-:W-:Y:S01]  /*1250*/  FADD R31, R27, R46 ;  /* 0x0000002e1b1f7221 */ /* 0x000fe20000000000 */
[----:B------:R-:W-:-:S05]  /*1260*/  HADD2.F32 R27, -RZ, R8.H1_H1 ;  /* 0x30000008ff1b7230 */ /* 0x000fca0000004100 */
[----:B------:R-:W-:Y:S01]  /*1270*/  FADD R27, R27, R24 ;  /* 0x000000181b1b7221 */ /* 0x000fe20000000000 */
[----:B------:R-:W-:-:S03]  /*1280*/  FADD R31, R40, R31 ;  /* 0x0000001f281f7221 */ /* 0x000fc60000000000 */
[----:B------:R-:W-:Y:S01]  /*1290*/  FADD R12, R12, R27 ;  /* 0x0000001b0c0c7221 */ /* 0x000fe20000000000 */
[----:B------:R-:W-:-:S04]  /*12a0*/  HADD2.F32 R8, -RZ, R9.H1_H1 ;  /* 0x30000009ff087230 */ /* 0x000fc80000004100 */
[----:B------:R-:W-:Y:S01]  /*12b0*/  F2FP.F16.F32.PACK_AB R12, R12, R31 ;  /* 0x0000001f0c0c723e */ /* 0x000fe200000000ff */
[----:B------:R-:W-:Y:S01]  /*12c0*/  HADD2.F32 R27, -RZ, R9.H0_H0 ;  /* 0x20000009ff1b7230 */ /* 0x000fe20000004100 */
[----:B------:R-:W-:Y:S01]  /*12d0*/  FADD R21, R8, R21 ;  /* 0x0000001508157221 */ /* 0x000fe20000000000 */
[--C-:B------:R-:W-:Y:S01]  /*12e0*/  HADD2.F32 R8, -RZ, R10.reuse.H0_H0 ;  /* 0x2000000aff087230 */ /* 0x100fe20000004100 */
[----:B------:R-:W-:Y:S01]  /*12f0*/  PRMT R24, R12, 0x7632, R24 ;  /* 0x000076320c187816 */ /* 0x000fe20000000018 */
[----:B------:R0:W-:Y:S01]  /*1300*/  STS.U16 [R5], R12 ;  /* 0x0000000c05007388 */ /* 0x0001e20000000400 */
[----:B------:R-:W-:Y:S02]  /*1310*/  HADD2.F32 R9, -RZ, R10.H1_H1 ;  /* 0x3000000aff097230 */ /* 0x000fe40000004100 */
[--C-:B------:R-:W-:Y:S01]  /*1320*/  HADD2.F32 R10, -RZ, R11.reuse.H0_H0 ;  /* 0x2000000bff0a7230 */ /* 0x100fe20000004100 */
[----:B------:R-:W-:Y:S01]  /*1330*/  FADD R20, R27, R20 ;  /* 0x000000141b147221 */ /* 0x000fe20000000000 */
[----:B------:R-:W-:Y:S01]  /*1340*/  FADD R25, R8, R25 ;  /* 0x0000001908197221 */ /* 0x000fe20000000000 */
[----:B0-----:R-:W-:Y:S01]  /*1350*/  HADD2.F32 R12, -RZ, R11.H1_H1 ;  /* 0x3000000bff0c7230 */ /* 0x001fe20000004100 */
[----:B------:R-:W-:Y:S01]  /*1360*/  FADD R9, R9, R22 ;  /* 0x0000001609097221 */ /* 0x000fe20000000000 */
[----:B------:R-:W-:-:S03]  /*1370*/  FADD R15, R10, R15 ;  /* 0x0000000f0a0f7221 */ /* 0x000fc60000000000 */
[----:B------:R-:W-:Y:S01]  /*1380*/  FADD R12, R12, R23 ;  /* 0x000000170c0c7221 */ /* 0x000fe20000000000 */
[----:B------:R-:W-:Y:S01]  /*1390*/  FADD R13, R13, R20 ;  /* 0x000000140d0d7221 */ /* 0x000fe20000000000 */
[----:B------:R-:W-:Y:S01]  /*13a0*/  FADD R16, R16, R21 ;  /* 0x0000001510107221 */ /* 0x000fe20000000000 */
[----:B------:R-:W-:Y:S01]  /*13b0*/  FADD R14, R14, R25 ;  /* 0x000000190e0e7221 */ /* 0x000fe20000000000 */
[----:B------:R-:W-:Y:S01]  /*13c0*/  FADD R9, R18, R9 ;  /* 0x0000000912097221 */ /* 0x000fe20000000000 */
[----:B------:R-:W-:Y:S01]  /*13d0*/  FADD R15, R26, R15 ;  /* 0x0000000f1a0f7221 */ /* 0x000fe20000000000 */
[----:B------:R-:W-:Y:S01]  /*13e0*/  FADD R12, R19, R12 ;  /* 0x0000000c130c7221 */ /* 0x000fe20000000000 */
[----:B------:R-:W-:Y:S02]  /*13f0*/  F2FP.F16.F32.PACK_AB R13, R16, R13 ;  /* 0x0000000d100d723e */ /* 0x000fe400000000ff */
[----:B------:R-:W-:Y:S02]  /*1400*/  F2FP.F16.F32.PACK_AB R9, R9, R14 ;  /* 0x0000000e0909723e */ /* 0x000fe400000000ff */
[----:B------:R-:W-:-:S02]  /*1410*/  F2FP.F16.F32.PACK_AB R12, R12, R15 ;  /* 0x0000000f0c0c723e */ /* 0x000fc400000000ff */
[----:B------:R-:W-:Y:S02]  /*1420*/  PRMT R8, R13, 0x7632, R8 ;  /* 0x000076320d087816 */ /* 0x000fe40000000008 */
[C---:B------:R-:W-:Y:S02]  /*1430*/  PRMT R11, R9.reuse, 0x7610, R11 ;  /* 0x00007610090b7816 */ /* 0x040fe4000000000b */
[----:B------:R-:W-:Y:S02]  /*1440*/  PRMT R14, R9, 0x7632, R14 ;  /* 0x00007632090e7816 */ /* 0x000fe4000000000e */
[----:B------:R-:W-:Y:S01]  /*1450*/  PRMT R16, R12, 0x7632, R16 ;  /* 0x000076320c107816 */ /* 0x000fe20000000010 */
[----:B------:R-:W-:Y:S04]  /*1460*/  STS.U16 [R5+0x2], R24 ;  /* 0x0000021805007388 */ /* 0x000fe80000000400 */
[----:B------:R-:W-:Y:S04]  /*1470*/  STS.U16 [R5+0x4], R13 ;  /* 0x0000040d05007388 */ /* 0x000fe80000000400 */
[----:B------:R-:W-:Y:S04]  /*1480*/  STS.U16 [R5+0x6], R8 ;  /* 0x0000060805007388 */ /* 0x000fe80000000400 */
[----:B------:R-:W-:Y:S04]  /*1490*/  STS.U16 [R5+0x8], R11 ;  /* 0x0000080b05007388 */ /* 0x000fe80000000400 */
[----:B------:R-:W-:Y:S04]  /*14a0*/  STS.U16 [R5+0xa], R14 ;  /* 0x00000a0e05007388 */ /* 0x000fe80000000400 */
[----:B------:R-:W-:Y:S04]  /*14b0*/  STS.U16 [R5+0xc], R12 ;  /* 0x00000c0c05007388 */ /* 0x000fe80000000400 */
[----:B------:R-:W-:Y:S04]  /*14c0*/  STS.U16 [R5+0xe], R16 ;  /* 0x00000e1005007388 */ /* 0x000fe80000000400 */
[----:B------:R-:W-:Y:S06]  /*14d0*/  BAR.SYNC 0x0 ;  /* 0x0000000000007b1d */ /* 0x000fec0000000000 */
[----:B------:R-:W0:Y:S01]  /*14e0*/  LDS.U16 R13, [R2] ;  /* 0x00000000020d7984 */ /* 0x000e220000000400 */
[----:B------:R-:W-:Y:S01]  /*14f0*/  IMAD.MOV.U32 R9, RZ, RZ, 0x2 ;  /* 0x00000002ff097424 */ /* 0x000fe200078e00ff */
[----:B------:R-:W-:-:S02]  /*1500*/  IADD3 R15, -R35, RZ, RZ ;  /* 0x000000ff230f7210 */ /* 0x000fc40007ffe1ff */
[----:B------:R-:W-:Y:S01]  /*1510*/  LDS.U16 R19, [R2+0x210] ;  /* 0x0002100002137984 */ /* 0x000fe20000000400 */
[----:B------:R-:W-:-:S03]  /*1520*/  IMAD.WIDE R10, R38, R9, c[0x0][0x198] ;  /* 0x00006600260a7625 */ /* 0x000fc600078e0209 */
[----:B------:R-:W-:Y:S01]  /*1530*/  LDS.U16 R21, [R2+0x318] ;  /* 0x0003180002157984 */ /* 0x000fe20000000400 */
[----:B------:R-:W-:-:S03]  /*1540*/  IMAD R15, R15, c[0x0][0x1a0], R0 ;  /* 0x000068000f0f7a24 */ /* 0x000fc600078e0200 */
[----:B------:R-:W-:Y:S04]  /*1550*/  LDS.U16 R23, [R2+0x420] ;  /* 0x0004200002177984 */ /* 0x000fe80000000400 */
[----:B------:R-:W-:Y:S04]  /*1560*/  LDS.U16 R25, [R2+0x528] ;  /* 0x0005280002197984 */ /* 0x000fe80000000400 */
[----:B------:R-:W-:Y:S04]  /*1570*/  LDS.U16 R27, [R2+0x630] ;  /* 0x00063000021b7984 */ /* 0x000fe80000000400 */
[----:B0-----:R0:W-:Y:S01]  /*1580*/  @P5 STG.E.U16 [R10.64], R13 ;  /* 0x0000000d0a005986 */ /* 0x0011e2000c101504 */
[----:B------:R-:W-:-:S02]  /*1590*/  ISETP.LT.AND P5, PT, R0, c[0x0][0x1ac], !P1 ;  /* 0x00006b0000007a0c */ /* 0x000fc40004fa1270 */
[----:B------:R-:W-:Y:S02]  /*15a0*/  IADD3 R0, -R36, RZ, RZ ;  /* 0x000000ff24007210 */ /* 0x000fe40007ffe1ff */
[----:B------:R-:W-:-:S03]  /*15b0*/  ISETP.LT.AND P1, PT, R3, c[0x0][0x1ac], !P1 ;  /* 0x00006b0003007a0c */ /* 0x000fc60004f21270 */
[----:B------:R-:W-:-:S04]  /*15c0*/  IMAD R5, R0, c[0x0][0x1a0], R3 ;  /* 0x0000680000057a24 */ /* 0x000fc800078e0203 */
[----:B------:R-:W-:-:S04]  /*15d0*/  IMAD R3, R4, UR6, R5 ;  /* 0x0000000604037c24 */ /* 0x000fc8000f8e0205 */
[----:B------:R-:W-:Y:S02]  /*15e0*/  IMAD R36, R36, UR7, R3 ;  /* 0x0000000724247c24 */ /* 0x000fe4000f8e0203 */
[----:B------:R-:W1:Y:S01]  /*15f0*/  LDS.U16 R3, [R2+0x108] ;  /* 0x0001080002037984 */ /* 0x000e620000000400 */
[C---:B------:R-:W-:Y:S02]  /*1600*/  IMAD R0, R4.reuse, UR6, R39 ;  /* 0x0000000604007c24 */ /* 0x040fe4000f8e0227 */
[C---:B------:R-:W-:Y:S02]  /*1610*/  IMAD R8, R4.reuse, UR6, R17 ;  /* 0x0000000604087c24 */ /* 0x040fe4000f8e0211 */
[----:B0-----:R-:W-:Y:S02]  /*1620*/  IMAD R10, R4, UR6, R15 ;  /* 0x00000006040a7c24 */ /* 0x001fe4000f8e020f */
[----:B------:R-:W-:Y:S02]  /*1630*/  IMAD R4, R6, UR7, R37 ;  /* 0x0000000706047c24 */ /* 0x000fe4000f8e0225 */
[----:B------:R-:W-:-:S02]  /*1640*/  IMAD R0, R7, UR7, R0 ;  /* 0x0000000707007c24 */ /* 0x000fc4000f8e0200 */
[----:B------:R-:W-:Y:S02]  /*1650*/  IMAD R8, R33, UR7, R8 ;  /* 0x0000000721087c24 */ /* 0x000fe4000f8e0208 */
[----:B------:R-:W-:Y:S02]  /*1660*/  IMAD R14, R34, UR7, R45 ;  /* 0x00000007220e7c24 */ /* 0x000fe4000f8e022d */
[----:B------:R-:W-:-:S04]  /*1670*/  IMAD.WIDE R4, R4, R9, c[0x0][0x198] ;  /* 0x0000660004047625 */ /* 0x000fc800078e0209 */
[----:B------:R-:W-:Y:S02]  /*1680*/  IMAD R16, R35, UR7, R10 ;  /* 0x0000000723107c24 */ /* 0x000fe4000f8e020a */
[----:B------:R-:W-:-:S04]  /*1690*/  IMAD.WIDE R6, R0, R9, c[0x0][0x198] ;  /* 0x0000660000067625 */ /* 0x000fc800078e0209 */
[----:B------:R-:W-:-:S04]  /*16a0*/  IMAD.WIDE R10, R32, R9, c[0x0][0x198] ;  /* 0x00006600200a7625 */ /* 0x000fc800078e0209 */
[----:B------:R-:W-:-:S04]  /*16b0*/  IMAD.WIDE R12, R8, R9, c[0x0][0x198] ;  /* 0x00006600080c7625 */ /* 0x000fc800078e0209 */
[----:B------:R-:W-:-:S04]  /*16c0*/  IMAD.WIDE R14, R14, R9, c[0x0][0x198] ;  /* 0x000066000e0e7625 */ /* 0x000fc800078e0209 */
[----:B------:R-:W-:Y:S01]  /*16d0*/  IMAD.WIDE R16, R16, R9, c[0x0][0x198] ;  /* 0x0000660010107625 */ /* 0x000fe200078e0209 */
[----:B-1----:R0:W-:Y:S04]  /*16e0*/  @P0 STG.E.U16 [R4.64], R3 ;  /* 0x0000000304000986 */ /* 0x0021e8000c101504 */
[----:B------:R0:W-:Y:S04]  /*16f0*/  @P4 STG.E.U16 [R6.64], R19 ;  /* 0x0000001306004986 */ /* 0x0001e8000c101504 */
[----:B------:R0:W-:Y:S04]  /*1700*/  @P3 STG.E.U16 [R10.64], R21 ;  /* 0x000000150a003986 */ /* 0x0001e8000c101504 */
[----:B------:R0:W-:Y:S04]  /*1710*/  @P2 STG.E.U16 [R12.64], R23 ;  /* 0x000000170c002986 */ /* 0x0001e8000c101504 */
[----:B------:R0:W-:Y:S04]  /*1720*/  @P6 STG.E.U16 [R14.64], R25 ;  /* 0x000000190e006986 */ /* 0x0001e8000c101504 */
[----:B------:R0:W-:Y:S01]  /*1730*/  @P5 STG.E.U16 [R16.64], R27 ;  /* 0x0000001b10005986 */ /* 0x0001e2000c101504 */
[----:B------:R-:W-:Y:S05]  /*1740*/  @!P1 EXIT ;  /* 0x000000000000994d */ /* 0x000fea0003800000 */
[----:B0-----:R-:W0:Y:S01]  /*1750*/  LDS.U16 R3, [R2+0x738] ;  /* 0x0007380002037984 */ /* 0x001e220000000400 */
[----:B------:R-:W-:-:S05]  /*1760*/  IMAD.WIDE R4, R36, R9, c[0x0][0x198] ;  /* 0x0000660024047625 */ /* 0x000fca00078e0209 */
[----:B0-----:R-:W-:Y:S01]  /*1770*/  STG.E.U16 [R4.64], R3 ;  /* 0x0000000304007986 */ /* 0x001fe2000c101504 */
[----:B------:R-:W-:Y:S05]  /*1780*/  EXIT ;  /* 0x000000000000794d */ /* 0x000fea0003800000 */
.L_x_0:
[----:B------:R-:W-:-:S00]  /*1790*/  BRA `(.L_x_0) ;  /* 0xfffffff000007947 */ /* 0x000fc0000383ffff */
[----:B------:R-:W-:-:S00]  /*17a0*/  NOP ;  /* 0x0000000000007918 */ /* 0x000fc00000000000 */
        /* <DEDUP_REMOVED lines=13> */
.L_x_1:


//--------------------- .nv.shared.triton__0d1d2d3d4d5d6d7d89101112de --------------------------
	.section	.nv.shared.triton__0d1d2d3d4d5d6d7d89101112de,"aw",@nobits
	.align	16
